//
// Generated by NVIDIA NVVM Compiler
//
// Compiler Build ID: CL-36424714
// Cuda compilation tools, release 13.0, V13.0.88
// Based on NVVM 20.0.0
//

.version 9.0
.target sm_100
.address_size 64

	// .globl	_Z14rowConvolutionPfS_
.const .align 4 .b8 kernel[20];
// _ZZ14rowConvolutionPfS_E4tile has been demoted
// _ZZ14colConvolutionPfS_E4tile has been demoted

.visible .entry _Z14rowConvolutionPfS_(
	.param .u64 .ptr .align 1 _Z14rowConvolutionPfS__param_0,
	.param .u64 .ptr .align 1 _Z14rowConvolutionPfS__param_1
)
{
	.reg .pred 	%p<6>;
	.reg .b32 	%r<21>;
	.reg .b32 	%f<17>;
	.reg .b64 	%rd<9>;
	// demoted variable
	.shared .align 4 .b8 _ZZ14rowConvolutionPfS_E4tile[4096];
	ld.param.u64 	%rd1, [_Z14rowConvolutionPfS__param_0];
	ld.param.u64 	%rd2, [_Z14rowConvolutionPfS__param_1];
	mov.u32 	%r1, %tid.x;
	mov.u32 	%r2, %tid.y;
	mov.u32 	%r7, %ctaid.y;
	mad.lo.s32 	%r3, %r7, 28, %r2;
	mov.u32 	%r8, %ctaid.x;
	mad.lo.s32 	%r4, %r8, 28, %r1;
	add.s32 	%r5, %r4, -2;
	or.b32  	%r9, %r5, %r3;
	setp.gt.u32 	%p1, %r9, 16383;
	shl.b32 	%r10, %r2, 7;
	mov.u32 	%r11, _ZZ14rowConvolutionPfS_E4tile;
	add.s32 	%r12, %r11, %r10;
	shl.b32 	%r13, %r1, 2;
	add.s32 	%r6, %r12, %r13;
	@%p1 bra 	$L__BB0_2;
	cvta.to.global.u64 	%rd3, %rd1;
	shl.b32 	%r15, %r3, 14;
	add.s32 	%r16, %r15, %r5;
	mul.wide.u32 	%rd4, %r16, 4;
	add.s64 	%rd5, %rd3, %rd4;
	ld.global.f32 	%f2, [%rd5];
	st.shared.f32 	[%r6], %f2;
	bra.uni 	$L__BB0_3;
$L__BB0_2:
	mov.b32 	%r14, 0;
	st.shared.u32 	[%r6], %r14;
$L__BB0_3:
	bar.sync 	0;
	max.u32 	%r18, %r2, %r1;
	setp.gt.u32 	%p2, %r18, 27;
	@%p2 bra 	$L__BB0_6;
	ld.shared.f32 	%f3, [%r6];
	ld.const.f32 	%f4, [kernel];
	fma.rn.f32 	%f5, %f3, %f4, 0f00000000;
	ld.shared.f32 	%f6, [%r6+4];
	ld.const.f32 	%f7, [kernel+4];
	fma.rn.f32 	%f8, %f6, %f7, %f5;
	ld.shared.f32 	%f9, [%r6+8];
	ld.const.f32 	%f10, [kernel+8];
	fma.rn.f32 	%f11, %f9, %f10, %f8;
	ld.shared.f32 	%f12, [%r6+12];
	ld.const.f32 	%f13, [kernel+12];
	fma.rn.f32 	%f14, %f12, %f13, %f11;
	ld.shared.f32 	%f15, [%r6+16];
	ld.const.f32 	%f16, [kernel+16];
	fma.rn.f32 	%f1, %f15, %f16, %f14;
	setp.gt.u32 	%p3, %r3, 16383;
	setp.gt.s32 	%p4, %r4, 16385;
	or.pred  	%p5, %p3, %p4;
	@%p5 bra 	$L__BB0_6;
	shl.b32 	%r19, %r3, 14;
	add.s32 	%r20, %r19, %r4;
	cvta.to.global.u64 	%rd6, %rd2;
	mul.wide.s32 	%rd7, %r20, 4;
	add.s64 	%rd8, %rd6, %rd7;
	st.global.f32 	[%rd8], %f1;
$L__BB0_6:
	ret;

}
	// .globl	_Z14colConvolutionPfS_
.visible .entry _Z14colConvolutionPfS_(
	.param .u64 .ptr .align 1 _Z14colConvolutionPfS__param_0,
	.param .u64 .ptr .align 1 _Z14colConvolutionPfS__param_1
)
{
	.reg .pred 	%p<6>;
	.reg .b32 	%r<31>;
	.reg .b32 	%f<17>;
	.reg .b64 	%rd<9>;
	// demoted variable
	.shared .align 4 .b8 _ZZ14colConvolutionPfS_E4tile[4096];
	ld.param.u64 	%rd1, [_Z14colConvolutionPfS__param_0];
	ld.param.u64 	%rd2, [_Z14colConvolutionPfS__param_1];
	mov.u32 	%r1, %tid.x;
	mov.u32 	%r2, %tid.y;
	mov.u32 	%r6, %ctaid.y;
	mad.lo.s32 	%r3, %r6, 28, %r2;
	mov.u32 	%r7, %ctaid.x;
	mad.lo.s32 	%r4, %r7, 28, %r1;
	add.s32 	%r5, %r3, -2;
	or.b32  	%r8, %r5, %r4;
	setp.gt.u32 	%p1, %r8, 16383;
	@%p1 bra 	$L__BB1_2;
	cvta.to.global.u64 	%rd3, %rd1;
	shl.b32 	%r15, %r5, 14;
	add.s32 	%r16, %r15, %r4;
	mul.wide.u32 	%rd4, %r16, 4;
	add.s64 	%rd5, %rd3, %rd4;
	ld.global.f32 	%f2, [%rd5];
	shl.b32 	%r17, %r2, 7;
	mov.u32 	%r18, _ZZ14colConvolutionPfS_E4tile;
	add.s32 	%r19, %r18, %r17;
	shl.b32 	%r20, %r1, 2;
	add.s32 	%r21, %r19, %r20;
	st.shared.f32 	[%r21], %f2;
	bra.uni 	$L__BB1_3;
$L__BB1_2:
	shl.b32 	%r9, %r2, 7;
	mov.u32 	%r10, _ZZ14colConvolutionPfS_E4tile;
	add.s32 	%r11, %r10, %r9;
	shl.b32 	%r12, %r1, 2;
	add.s32 	%r13, %r11, %r12;
	mov.b32 	%r14, 0;
	st.shared.u32 	[%r13], %r14;
$L__BB1_3:
	bar.sync 	0;
	max.u32 	%r23, %r2, %r1;
	setp.gt.u32 	%p2, %r23, 27;
	@%p2 bra 	$L__BB1_6;
	shl.b32 	%r24, %r1, 2;
	mov.u32 	%r25, _ZZ14colConvolutionPfS_E4tile;
	add.s32 	%r26, %r25, %r24;
	shl.b32 	%r27, %r2, 7;
	add.s32 	%r28, %r26, %r27;
	ld.shared.f32 	%f3, [%r28];
	ld.const.f32 	%f4, [kernel];
	fma.rn.f32 	%f5, %f3, %f4, 0f00000000;
	ld.shared.f32 	%f6, [%r28+128];
	ld.const.f32 	%f7, [kernel+4];
	fma.rn.f32 	%f8, %f6, %f7, %f5;
	ld.shared.f32 	%f9, [%r28+256];
	ld.const.f32 	%f10, [kernel+8];
	fma.rn.f32 	%f11, %f9, %f10, %f8;
	ld.shared.f32 	%f12, [%r28+384];
	ld.const.f32 	%f13, [kernel+12];
	fma.rn.f32 	%f14, %f12, %f13, %f11;
	ld.shared.f32 	%f15, [%r28+512];
	ld.const.f32 	%f16, [kernel+16];
	fma.rn.f32 	%f1, %f15, %f16, %f14;
	setp.gt.u32 	%p3, %r3, 16385;
	setp.gt.s32 	%p4, %r4, 16383;
	or.pred  	%p5, %p3, %p4;
	@%p5 bra 	$L__BB1_6;
	shl.b32 	%r29, %r3, 14;
	add.s32 	%r30, %r29, %r4;
	cvta.to.global.u64 	%rd6, %rd2;
	mul.wide.s32 	%rd7, %r30, 4;
	add.s64 	%rd8, %rd6, %rd7;
	st.global.f32 	[%rd8], %f1;
$L__BB1_6:
	ret;

}


// ===== COMPILED SASS (sm_100) =====

	.target	sm_100

	.elftype	@"ET_EXEC"


//--------------------- .note.nv.tkinfo           --------------------------
	.section	.note.nv.tkinfo,"",@"SHT_NOTE"
	.sectionflags	@"SHF_NOTE_NV_TKINFO"
	.tkinfo
        /*0018*/ 	.word	0x00000002
        /*0030*/ 	.string	""
        /*0030*/ 	.string	"ptxas"
        /*0030*/ 	.string	"Cuda compilation tools, release 13.0, V13.0.88"
        /*0030*/ 	.string	"Build cuda_13.0.r13.0/compiler.36424714_0"
        /*0030*/ 	.string	"-arch sm_100 -m 64 "



//--------------------- .note.nv.cuinfo           --------------------------
	.section	.note.nv.cuinfo,"",@"SHT_NOTE"
	.sectionflags	@"SHF_NOTE_NV_CUINFO"
        /*0018*/ 	.short	0x0002
        /*001a*/ 	.short	0x0064
        /*001c*/ 	.short	0x0082
	.zero		2


//--------------------- .nv.info                  --------------------------
	.section	.nv.info,"",@"SHT_CUDA_INFO"
	.align	4


	//----- nvinfo : EIATTR_REGCOUNT
	.align		4
        /*0000*/ 	.byte	0x04, 0x2f
        /*0002*/ 	.short	(.L_2 - .L_1)
	.align		4
.L_1:
        /*0004*/ 	.word	index@(_Z14rowConvolutionPfS_)
        /*0008*/ 	.word	0x0000000e


	//----- nvinfo : EIATTR_FRAME_SIZE
	.align		4
.L_2:
        /*000c*/ 	.byte	0x04, 0x11
        /*000e*/ 	.short	(.L_4 - .L_3)
	.align		4
.L_3:
        /*0010*/ 	.word	index@(_Z14rowConvolutionPfS_)
        /*0014*/ 	.word	0x00000000


	//----- nvinfo : EIATTR_REGCOUNT
	.align		4
.L_4:
        /*0018*/ 	.byte	0x04, 0x2f
        /*001a*/ 	.short	(.L_6 - .L_5)
	.align		4
.L_5:
        /*001c*/ 	.word	index@(_Z14colConvolutionPfS_)
        /*0020*/ 	.word	0x0000000e


	//----- nvinfo : EIATTR_FRAME_SIZE
	.align		4
.L_6:
        /*0024*/ 	.byte	0x04, 0x11
        /*0026*/ 	.short	(.L_8 - .L_7)
	.align		4
.L_7:
        /*0028*/ 	.word	index@(_Z14colConvolutionPfS_)
        /*002c*/ 	.word	0x00000000


	//----- nvinfo : EIATTR_MIN_STACK_SIZE
	.align		4
.L_8:
        /*0030*/ 	.byte	0x04, 0x12
        /*0032*/ 	.short	(.L_10 - .L_9)
	.align		4
.L_9:
        /*0034*/ 	.word	index@(_Z14colConvolutionPfS_)
        /*0038*/ 	.word	0x00000000


	//----- nvinfo : EIATTR_MIN_STACK_SIZE
	.align		4
.L_10:
        /*003c*/ 	.byte	0x04, 0x12
        /*003e*/ 	.short	(.L_12 - .L_11)
	.align		4
.L_11:
        /*0040*/ 	.word	index@(_Z14rowConvolutionPfS_)
        /*0044*/ 	.word	0x00000000
.L_12:


//--------------------- .nv.compat                --------------------------
	.section	.nv.compat,"",@"SHT_CUDA_COMPAT_INFO"
	.align	4
        /*0000*/ 	.byte	0x02, 0x09, 0x00, 0x00, 0x02, 0x02, 0x01, 0x00, 0x02, 0x05, 0x05, 0x00, 0x03, 0x07, 0x01, 0x01
        /*0010*/ 	.byte	0x02, 0x03, 0x00, 0x00, 0x02, 0x06, 0x01, 0x00, 0x04, 0x0b, 0x08, 0x00, 0x09, 0x00, 0x00, 0x00
        /*0020*/ 	.byte	0x00, 0x00, 0x00, 0x00


//--------------------- .nv.info._Z14colConvolutionPfS_ --------------------------
	.section	.nv.info._Z14colConvolutionPfS_,"",@"SHT_CUDA_INFO"
	.sectionflags	@""
	.align	4


	//----- nvinfo : EIATTR_CUDA_API_VERSION
	.align		4
        /*0000*/ 	.byte	0x04, 0x37
        /*0002*/ 	.short	(.L_14 - .L_13)
.L_13:
        /*0004*/ 	.word	0x00000082


	//----- nvinfo : EIATTR_KPARAM_INFO
	.align		4
.L_14:
        /*0008*/ 	.byte	0x04, 0x17
        /*000a*/ 	.short	(.L_16 - .L_15)
.L_15:
        /*000c*/ 	.word	0x00000000
        /*0010*/ 	.short	0x0001
        /*0012*/ 	.short	0x0008
        /*0014*/ 	.byte	0x00, 0xf5, 0x21, 0x00


	//----- nvinfo : EIATTR_KPARAM_INFO
	.align		4
.L_16:
        /*0018*/ 	.byte	0x04, 0x17
        /*001a*/ 	.short	(.L_18 - .L_17)
.L_17:
        /*001c*/ 	.word	0x00000000
        /*0020*/ 	.short	0x0000
        /*0022*/ 	.short	0x0000
        /*0024*/ 	.byte	0x00, 0xf5, 0x21, 0x00


	//----- nvinfo : EIATTR_SPARSE_MMA_MASK
	.align		4
.L_18:
        /*0028*/ 	.byte	0x03, 0x50
        /*002a*/ 	.short	0x0000


	//----- nvinfo : EIATTR_MAXREG_COUNT
	.align		4
        /*002c*/ 	.byte	0x03, 0x1b
        /*002e*/ 	.short	0x00ff


	//----- nvinfo : EIATTR_NUM_BARRIERS
	.align		4
        /*0030*/ 	.byte	0x02, 0x4c
        /*0032*/ 	.byte	0x01
	.zero		1


	//----- nvinfo : EIATTR_MERCURY_ISA_VERSION
	.align		4
        /*0034*/ 	.byte	0x03, 0x5f
        /*0036*/ 	.short	0x0101


	//----- nvinfo : EIATTR_VRC_CTA_INIT_COUNT
	.align		4
        /*0038*/ 	.byte	0x02, 0x4a
	.zero		1
	.zero		1


	//----- nvinfo : EIATTR_EXIT_INSTR_OFFSETS
	.align		4
        /*003c*/ 	.byte	0x04, 0x1c
        /*003e*/ 	.short	(.L_20 - .L_19)


	//   ....[0]....
.L_19:
        /*0040*/ 	.word	0x000001d0


	//   ....[1]....
        /*0044*/ 	.word	0x000002e0


	//   ....[2]....
        /*0048*/ 	.word	0x00000330


	//----- nvinfo : EIATTR_CBANK_PARAM_SIZE
	.align		4
.L_20:
        /*004c*/ 	.byte	0x03, 0x19
        /*004e*/ 	.short	0x0010


	//----- nvinfo : EIATTR_PARAM_CBANK
	.align		4
        /*0050*/ 	.byte	0x04, 0x0a
        /*0052*/ 	.short	(.L_22 - .L_21)
	.align		4
.L_21:
        /*0054*/ 	.word	index@(.nv.constant0._Z14colConvolutionPfS_)
        /*0058*/ 	.short	0x0380
        /*005a*/ 	.short	0x0010


	//----- nvinfo : EIATTR_SW_WAR
	.align		4
.L_22:
        /*005c*/ 	.byte	0x04, 0x36
        /*005e*/ 	.short	(.L_24 - .L_23)
.L_23:
        /*0060*/ 	.word	0x00000008
.L_24:


//--------------------- .nv.info._Z14rowConvolutionPfS_ --------------------------
	.section	.nv.info._Z14rowConvolutionPfS_,"",@"SHT_CUDA_INFO"
	.sectionflags	@""
	.align	4


	//----- nvinfo : EIATTR_CUDA_API_VERSION
	.align		4
        /*0000*/ 	.byte	0x04, 0x37
        /*0002*/ 	.short	(.L_26 - .L_25)
.L_25:
        /*0004*/ 	.word	0x00000082


	//----- nvinfo : EIATTR_KPARAM_INFO
	.align		4
.L_26:
        /*0008*/ 	.byte	0x04, 0x17
        /*000a*/ 	.short	(.L_28 - .L_27)
.L_27:
        /*000c*/ 	.word	0x00000000
        /*0010*/ 	.short	0x0001
        /*0012*/ 	.short	0x0008
        /*0014*/ 	.byte	0x00, 0xf5, 0x21, 0x00


	//----- nvinfo : EIATTR_KPARAM_INFO
	.align		4
.L_28:
        /*0018*/ 	.byte	0x04, 0x17
        /*001a*/ 	.short	(.L_30 - .L_29)
.L_29:
        /*001c*/ 	.word	0x00000000
        /*0020*/ 	.short	0x0000
        /*0022*/ 	.short	0x0000
        /*0024*/ 	.byte	0x00, 0xf5, 0x21, 0x00


	//----- nvinfo : EIATTR_SPARSE_MMA_MASK
	.align		4
.L_30:
        /*0028*/ 	.byte	0x03, 0x50
        /*002a*/ 	.short	0x0000


	//----- nvinfo : EIATTR_MAXREG_COUNT
	.align		4
        /*002c*/ 	.byte	0x03, 0x1b
        /*002e*/ 	.short	0x00ff


	//----- nvinfo : EIATTR_NUM_BARRIERS
	.align		4
        /*0030*/ 	.byte	0x02, 0x4c
        /*0032*/ 	.byte	0x01
	.zero		1


	//----- nvinfo : EIATTR_MERCURY_ISA_VERSION
	.align		4
        /*0034*/ 	.byte	0x03, 0x5f
        /*0036*/ 	.short	0x0101


	//----- nvinfo : EIATTR_VRC_CTA_INIT_COUNT
	.align		4
        /*0038*/ 	.byte	0x02, 0x4a
	.zero		1
	.zero		1


	//----- nvinfo : EIATTR_EXIT_INSTR_OFFSETS
	.align		4
        /*003c*/ 	.byte	0x04, 0x1c
        /*003e*/ 	.short	(.L_32 - .L_31)


	//   ....[0]....
.L_31:
        /*0040*/ 	.word	0x00000190


	//   ....[1]....
        /*0044*/ 	.word	0x00000280


	//   ....[2]....
        /*0048*/ 	.word	0x000002d0


	//----- nvinfo : EIATTR_CBANK_PARAM_SIZE
	.align		4
.L_32:
        /*004c*/ 	.byte	0x03, 0x19
        /*004e*/ 	.short	0x0010


	//----- nvinfo : EIATTR_PARAM_CBANK
	.align		4
        /*0050*/ 	.byte	0x04, 0x0a
        /*0052*/ 	.short	(.L_34 - .L_33)
	.align		4
.L_33:
        /*0054*/ 	.word	index@(.nv.constant0._Z14rowConvolutionPfS_)
        /*0058*/ 	.short	0x0380
        /*005a*/ 	.short	0x0010


	//----- nvinfo : EIATTR_SW_WAR
	.align		4
.L_34:
        /*005c*/ 	.byte	0x04, 0x36
        /*005e*/ 	.short	(.L_36 - .L_35)
.L_35:
        /*0060*/ 	.word	0x00000008
.L_36:


//--------------------- .nv.callgraph             --------------------------
	.section	.nv.callgraph,"",@"SHT_CUDA_CALLGRAPH"
	.align	4
	.sectionentsize	8
	.align		4
        /*0000*/ 	.word	0x00000000
	.align		4
        /*0004*/ 	.word	0xffffffff
	.align		4
        /*0008*/ 	.word	0x00000000
	.align		4
        /*000c*/ 	.word	0xfffffffe
	.align		4
        /*0010*/ 	.word	0x00000000
	.align		4
        /*0014*/ 	.word	0xfffffffd
	.align		4
        /*0018*/ 	.word	0x00000000
	.align		4
        /*001c*/ 	.word	0xfffffffc


//--------------------- .nv.constant3             --------------------------
	.section	.nv.constant3,"a",@progbits
	.align	4
.nv.constant3:
	.type		kernel,@object
	.size		kernel,(.L_0 - kernel)
kernel:
	.zero		20
.L_0:


//--------------------- .text._Z14colConvolutionPfS_ --------------------------
	.section	.text._Z14colConvolutionPfS_,"ax",@progbits
	.align	128
        .global         _Z14colConvolutionPfS_
        .type           _Z14colConvolutionPfS_,@function
        .size           _Z14colConvolutionPfS_,(.L_x_2 - _Z14colConvolutionPfS_)
        .other          _Z14colConvolutionPfS_,@"STO_CUDA_ENTRY STV_DEFAULT"
_Z14colConvolutionPfS_:
.text._Z14colConvolutionPfS_:
[----:B------:R-:W-:Y:S01]  /*0000*/  LDC R1, c[0x0][0x37c] ;  /* 0x0000df00ff017b82 */ /* 0x000fe20000000800 */
[----:B------:R-:W0:Y:S01]  /*0010*/  S2R R11, SR_TID.Y ;  /* 0x00000000000b7919 */ /* 0x000e220000002200 */
[----:B------:R-:W1:Y:S01]  /*0020*/  LDCU.64 UR6, c[0x0][0x358] ;  /* 0x00006b00ff0677ac */ /* 0x000e620008000a00 */
[----:B------:R-:W0:Y:S01]  /*0030*/  S2R R2, SR_CTAID.Y ;  /* 0x0000000000027919 */ /* 0x000e220000002600 */
[----:B------:R-:W2:Y:S01]  /*0040*/  S2R R9, SR_TID.X ;  /* 0x0000000000097919 */ /* 0x000ea20000002100 */
[----:B------:R-:W2:Y:S01]  /*0050*/  S2R R0, SR_CTAID.X ;  /* 0x0000000000007919 */ /* 0x000ea20000002500 */
[----:B0-----:R-:W-:Y:S02]  /*0060*/  IMAD R2, R2, 0x1c, R11 ;  /* 0x0000001c02027824 */ /* 0x001fe400078e020b */
[----:B--2---:R-:W-:-:S03]  /*0070*/  IMAD R3, R0, 0x1c, R9 ;  /* 0x0000001c00037824 */ /* 0x004fc600078e0209 */
[----:B------:R-:W-:-:S04]  /*0080*/  IADD3 R0, PT, PT, R2, -0x2, RZ ;  /* 0xfffffffe02007810 */ /* 0x000fc80007ffe0ff */
[----:B------:R-:W-:-:S04]  /*0090*/  LOP3.LUT R4, R0, R3, RZ, 0xfc, !PT ;  /* 0x0000000300047212 */ /* 0x000fc800078efcff */
[----:B------:R-:W-:-:S13]  /*00a0*/  ISETP.GT.U32.AND P0, PT, R4, 0x3fff, PT ;  /* 0x00003fff0400780c */ /* 0x000fda0003f04070 */
[----:B------:R-:W0:Y:S01]  /*00b0*/  @!P0 LDC.64 R4, c[0x0][0x380] ;  /* 0x0000e000ff048b82 */ /* 0x000e220000000a00 */
[----:B------:R-:W-:-:S04]  /*00c0*/  @!P0 IMAD R7, R0, 0x4000, R3 ;  /* 0x0000400000078824 */ /* 0x000fc800078e0203 */
[----:B0-----:R-:W-:-:S06]  /*00d0*/  @!P0 IMAD.WIDE.U32 R4, R7, 0x4, R4 ;  /* 0x0000000407048825 */ /* 0x001fcc00078e0004 */
[----:B-1----:R-:W2:Y:S01]  /*00e0*/  @!P0 LDG.E R4, desc[UR6][R4.64] ;  /* 0x0000000604048981 */ /* 0x002ea2000c1e1900 */
[----:B------:R-:W0:Y:S01]  /*00f0*/  S2UR UR5, SR_CgaCtaId ;  /* 0x00000000000579c3 */ /* 0x000e220000008800 */
[----:B------:R-:W-:Y:S01]  /*0100*/  UMOV UR4, 0x400 ;  /* 0x0000040000047882 */ /* 0x000fe20000000000 */
[----:B------:R-:W-:-:S04]  /*0110*/  VIMNMX.U32 R7, PT, PT, R9, R11, !PT ;  /* 0x0000000b09077248 */ /* 0x000fc80007fe0000 */
[----:B------:R-:W-:Y:S01]  /*0120*/  ISETP.GT.U32.AND P1, PT, R7, 0x1b, PT ;  /* 0x0000001b0700780c */ /* 0x000fe20003f24070 */
[----:B0-----:R-:W-:-:S06]  /*0130*/  ULEA UR4, UR5, UR4, 0x18 ;  /* 0x0000000405047291 */ /* 0x001fcc000f8ec0ff */
[----:B------:R-:W-:-:S05]  /*0140*/  @!P0 MOV R0, UR4 ;  /* 0x0000000400008c02 */ /* 0x000fca0008000f00 */
[----:B------:R-:W-:Y:S01]  /*0150*/  @!P0 IMAD R6, R11, 0x80, R0 ;  /* 0x000000800b068824 */ /* 0x000fe200078e0200 */
[----:B------:R-:W-:-:S04]  /*0160*/  @P0 MOV R0, UR4 ;  /* 0x0000000400000c02 */ /* 0x000fc80008000f00 */
[----:B------:R-:W-:Y:S01]  /*0170*/  @!P0 LEA R7, R9, R6, 0x2 ;  /* 0x0000000609078211 */ /* 0x000fe200078e10ff */
[----:B------:R-:W-:-:S05]  /*0180*/  @P0 IMAD R8, R11, 0x80, R0 ;  /* 0x000000800b080824 */ /* 0x000fca00078e0200 */
[----:B------:R-:W-:Y:S01]  /*0190*/  @P0 LEA R8, R9, R8, 0x2 ;  /* 0x0000000809080211 */ /* 0x000fe200078e10ff */
[----:B--2---:R0:W-:Y:S04]  /*01a0*/  @!P0 STS [R7], R4 ;  /* 0x0000000407008388 */ /* 0x0041e80000000800 */
[----:B------:R0:W-:Y:S01]  /*01b0*/  @P0 STS [R8], RZ ;  /* 0x000000ff08000388 */ /* 0x0001e20000000800 */
[----:B------:R-:W-:Y:S06]  /*01c0*/  BAR.SYNC.DEFER_BLOCKING 0x0 ;  /* 0x0000000000007b1d */ /* 0x000fec0000010000 */
[----:B------:R-:W-:Y:S05]  /*01d0*/  @P1 EXIT ;  /* 0x000000000000194d */ /* 0x000fea0003800000 */
[----:B------:R-:W-:Y:S01]  /*01e0*/  IMAD R0, R9, 0x4, R0 ;  /* 0x0000000409007824 */ /* 0x000fe200078e0200 */
[----:B------:R-:W1:Y:S01]  /*01f0*/  LDCU.128 UR8, c[0x3][URZ] ;  /* 0x00c00000ff0877ac */ /* 0x000e620008000c00 */
[----:B------:R-:W-:-:S03]  /*0200*/  ISETP.GT.AND P0, PT, R3, 0x3fff, PT ;  /* 0x00003fff0300780c */ /* 0x000fc60003f04270 */
[----:B0-----:R-:W-:Y:S01]  /*0210*/  LEA R4, R11, R0, 0x7 ;  /* 0x000000000b047211 */ /* 0x001fe200078e38ff */
[----:B------:R-:W0:Y:S01]  /*0220*/  LDCU UR4, c[0x3][0x10] ;  /* 0x00c00200ff0477ac */ /* 0x000e220008000800 */
[----:B------:R-:W-:-:S03]  /*0230*/  ISETP.GT.U32.OR P0, PT, R2, 0x4001, P0 ;  /* 0x000040010200780c */ /* 0x000fc60000704470 */
[----:B------:R-:W1:Y:S04]  /*0240*/  LDS R0, [R4] ;  /* 0x0000000004007984 */ /* 0x000e680000000800 */
[----:B------:R-:W2:Y:S04]  /*0250*/  LDS R5, [R4+0x80] ;  /* 0x0000800004057984 */ /* 0x000ea80000000800 */
[----:B------:R-:W3:Y:S04]  /*0260*/  LDS R7, [R4+0x100] ;  /* 0x0001000004077984 */ /* 0x000ee80000000800 */
[----:B------:R-:W4:Y:S04]  /*0270*/  LDS R9, [R4+0x180] ;  /* 0x0001800004097984 */ /* 0x000f280000000800 */
[----:B------:R-:W0:Y:S01]  /*0280*/  LDS R11, [R4+0x200] ;  /* 0x00020000040b7984 */ /* 0x000e220000000800 */
[----:B-1----:R-:W-:-:S04]  /*0290*/  FFMA R0, R0, UR8, RZ ;  /* 0x0000000800007c23 */ /* 0x002fc800080000ff */
[----:B--2---:R-:W-:-:S04]  /*02a0*/  FFMA R0, R5, UR9, R0 ;  /* 0x0000000905007c23 */ /* 0x004fc80008000000 */
[----:B---3--:R-:W-:-:S04]  /*02b0*/  FFMA R0, R7, UR10, R0 ;  /* 0x0000000a07007c23 */ /* 0x008fc80008000000 */
[----:B----4-:R-:W-:-:S04]  /*02c0*/  FFMA R0, R9, UR11, R0 ;  /* 0x0000000b09007c23 */ /* 0x010fc80008000000 */
[----:B0-----:R-:W-:Y:S01]  /*02d0*/  FFMA R11, R11, UR4, R0 ;  /* 0x000000040b0b7c23 */ /* 0x001fe20008000000 */
[----:B------:R-:W-:Y:S06]  /*02e0*/  @P0 EXIT ;  /* 0x000000000000094d */ /* 0x000fec0003800000 */
[----:B------:R-:W0:Y:S01]  /*02f0*/  LDC.64 R4, c[0x0][0x388] ;  /* 0x0000e200ff047b82 */ /* 0x000e220000000a00 */
[----:B------:R-:W-:-:S05]  /*0300*/  LEA R3, R2, R3, 0xe ;  /* 0x0000000302037211 */ /* 0x000fca00078e70ff */
[----:B0-----:R-:W-:-:S05]  /*0310*/  IMAD.WIDE R2, R3, 0x4, R4 ;  /* 0x0000000403027825 */ /* 0x001fca00078e0204 */
[----:B------:R-:W-:Y:S01]  /*0320*/  STG.E desc[UR6][R2.64], R11 ;  /* 0x0000000b02007986 */ /* 0x000fe2000c101906 */
[----:B------:R-:W-:Y:S05]  /*0330*/  EXIT ;  /* 0x000000000000794d */ /* 0x000fea0003800000 */
.L_x_0:
[----:B------:R-:W-:-:S00]  /*0340*/  BRA `(.L_x_0) ;  /* 0xfffffffc00fc7947 */ /* 0x000fc0000383ffff */
[----:B------:R-:W-:-:S00]  /*0350*/  NOP ;  /* 0x0000000000007918 */ /* 0x000fc00000000000 */
        /* <DEDUP_REMOVED lines=10> */
.L_x_2:


//--------------------- .text._Z14rowConvolutionPfS_ --------------------------
	.section	.text._Z14rowConvolutionPfS_,"ax",@progbits
	.align	128
        .global         _Z14rowConvolutionPfS_
        .type           _Z14rowConvolutionPfS_,@function
        .size           _Z14rowConvolutionPfS_,(.L_x_3 - _Z14rowConvolutionPfS_)
        .other          _Z14rowConvolutionPfS_,@"STO_CUDA_ENTRY STV_DEFAULT"
_Z14rowConvolutionPfS_:
.text._Z14rowConvolutionPfS_:
[----:B------:R-:W-:Y:S01]  /*0000*/  LDC R1, c[0x0][0x37c] ;  /* 0x0000df00ff017b82 */ /* 0x000fe20000000800 */
[----:B------:R-:W0:Y:S01]  /*0010*/  S2R R9, SR_TID.X ;  /* 0x0000000000097919 */ /* 0x000e220000002100 */
[----:B------:R-:W1:Y:S01]  /*0020*/  LDCU.64 UR6, c[0x0][0x358] ;  /* 0x00006b00ff0677ac */ /* 0x000e620008000a00 */
[----:B------:R-:W0:Y:S01]  /*0030*/  S2R R2, SR_CTAID.X ;  /* 0x0000000000027919 */ /* 0x000e220000002500 */
[----:B------:R-:W2:Y:S01]  /*0040*/  S2R R0, SR_TID.Y ;  /* 0x0000000000007919 */ /* 0x000ea20000002200 */
[----:B------:R-:W2:Y:S01]  /*0050*/  S2R R3, SR_CTAID.Y ;  /* 0x0000000000037919 */ /* 0x000ea20000002600 */
[----:B0-----:R-:W-:-:S05]  /*0060*/  IMAD R5, R2, 0x1c, R9 ;  /* 0x0000001c02057824 */ /* 0x001fca00078e0209 */
[----:B------:R-:W-:Y:S01]  /*0070*/  IADD3 R7, PT, PT, R5, -0x2, RZ ;  /* 0xfffffffe05077810 */ /* 0x000fe20007ffe0ff */
[----:B--2---:R-:W-:-:S05]  /*0080*/  IMAD R4, R3, 0x1c, R0 ;  /* 0x0000001c03047824 */ /* 0x004fca00078e0200 */
[----:B------:R-:W-:-:S04]  /*0090*/  LOP3.LUT R2, R7, R4, RZ, 0xfc, !PT ;  /* 0x0000000407027212 */ /* 0x000fc800078efcff */
[----:B------:R-:W-:-:S13]  /*00a0*/  ISETP.GT.U32.AND P0, PT, R2, 0x3fff, PT ;  /* 0x00003fff0200780c */ /* 0x000fda0003f04070 */
[----:B------:R-:W0:Y:S01]  /*00b0*/  @!P0 LDC.64 R2, c[0x0][0x380] ;  /* 0x0000e000ff028b82 */ /* 0x000e220000000a00 */
[----:B------:R-:W-:-:S05]  /*00c0*/  @!P0 LEA R7, R4, R7, 0xe ;  /* 0x0000000704078211 */ /* 0x000fca00078e70ff */
[----:B0-----:R-:W-:-:S06]  /*00d0*/  @!P0 IMAD.WIDE.U32 R2, R7, 0x4, R2 ;  /* 0x0000000407028825 */ /* 0x001fcc00078e0002 */
[----:B-1----:R-:W2:Y:S01]  /*00e0*/  @!P0 LDG.E R3, desc[UR6][R2.64] ;  /* 0x0000000602038981 */ /* 0x002ea2000c1e1900 */
[----:B------:R-:W0:Y:S01]  /*00f0*/  S2UR UR5, SR_CgaCtaId ;  /* 0x00000000000579c3 */ /* 0x000e220000008800 */
[----:B------:R-:W-:Y:S01]  /*0100*/  UMOV UR4, 0x400 ;  /* 0x0000040000047882 */ /* 0x000fe20000000000 */
[----:B------:R-:W-:-:S04]  /*0110*/  VIMNMX.U32 R6, PT, PT, R9, R0, !PT ;  /* 0x0000000009067248 */ /* 0x000fc80007fe0000 */
[----:B------:R-:W-:Y:S01]  /*0120*/  ISETP.GT.U32.AND P1, PT, R6, 0x1b, PT ;  /* 0x0000001b0600780c */ /* 0x000fe20003f24070 */
[----:B0-----:R-:W-:-:S06]  /*0130*/  ULEA UR4, UR5, UR4, 0x18 ;  /* 0x0000000405047291 */ /* 0x001fcc000f8ec0ff */
[----:B------:R-:W-:-:S04]  /*0140*/  LEA R0, R0, UR4, 0x7 ;  /* 0x0000000400007c11 */ /* 0x000fc8000f8e38ff */
[----:B------:R-:W-:-:S05]  /*0150*/  LEA R6, R9, R0, 0x2 ;  /* 0x0000000009067211 */ /* 0x000fca00078e10ff */
[----:B--2---:R0:W-:Y:S04]  /*0160*/  @!P0 STS [R6], R3 ;  /* 0x0000000306008388 */ /* 0x0041e80000000800 */
[----:B------:R0:W-:Y:S01]  /*0170*/  @P0 STS [R6], RZ ;  /* 0x000000ff06000388 */ /* 0x0001e20000000800 */
[----:B------:R-:W-:Y:S06]  /*0180*/  BAR.SYNC.DEFER_BLOCKING 0x0 ;  /* 0x0000000000007b1d */ /* 0x000fec0000010000 */
[----:B------:R-:W-:Y:S05]  /*0190*/  @P1 EXIT ;  /* 0x000000000000194d */ /* 0x000fea0003800000 */
[----:B------:R-:W1:Y:S01]  /*01a0*/  LDS R0, [R6] ;  /* 0x0000000006007984 */ /* 0x000e620000000800 */
[----:B------:R-:W1:Y:S01]  /*01b0*/  LDCU.128 UR8, c[0x3][URZ] ;  /* 0x00c00000ff0877ac */ /* 0x000e620008000c00 */
[----:B------:R-:W-:Y:S02]  /*01c0*/  ISETP.GT.AND P0, PT, R5, 0x4001, PT ;  /* 0x000040010500780c */ /* 0x000fe40003f04270 */
[----:B0-----:R-:W0:Y:S01]  /*01d0*/  LDS R3, [R6+0x4] ;  /* 0x0000040006037984 */ /* 0x001e220000000800 */
[----:B------:R-:W2:Y:S01]  /*01e0*/  LDCU UR4, c[0x3][0x10] ;  /* 0x00c00200ff0477ac */ /* 0x000ea20008000800 */
[----:B------:R-:W-:Y:S02]  /*01f0*/  ISETP.GT.U32.OR P0, PT, R4, 0x3fff, P0 ;  /* 0x00003fff0400780c */ /* 0x000fe40000704470 */
[----:B------:R-:W3:Y:S04]  /*0200*/  LDS R7, [R6+0x8] ;  /* 0x0000080006077984 */ /* 0x000ee80000000800 */
[----:B------:R-:W4:Y:S04]  /*0210*/  LDS R9, [R6+0xc] ;  /* 0x00000c0006097984 */ /* 0x000f280000000800 */
[----:B------:R-:W2:Y:S01]  /*0220*/  LDS R11, [R6+0x10] ;  /* 0x00001000060b7984 */ /* 0x000ea20000000800 */
[----:B-1----:R-:W-:-:S04]  /*0230*/  FFMA R0, R0, UR8, RZ ;  /* 0x0000000800007c23 */ /* 0x002fc800080000ff */
[----:B0-----:R-:W-:-:S04]  /*0240*/  FFMA R0, R3, UR9, R0 ;  /* 0x0000000903007c23 */ /* 0x001fc80008000000 */
[----:B---3--:R-:W-:-:S04]  /*0250*/  FFMA R0, R7, UR10, R0 ;  /* 0x0000000a07007c23 */ /* 0x008fc80008000000 */
[----:B----4-:R-:W-:-:S04]  /*0260*/  FFMA R0, R9, UR11, R0 ;  /* 0x0000000b09007c23 */ /* 0x010fc80008000000 */
[----:B--2---:R-:W-:Y:S01]  /*0270*/  FFMA R11, R11, UR4, R0 ;  /* 0x000000040b0b7c23 */ /* 0x004fe20008000000 */
[----:B------:R-:W-:Y:S06]  /*0280*/  @P0 EXIT ;  /* 0x000000000000094d */ /* 0x000fec0003800000 */
[----:B------:R-:W0:Y:S01]  /*0290*/  LDC.64 R2, c[0x0][0x388] ;  /* 0x0000e200ff027b82 */ /* 0x000e220000000a00 */
[----:B------:R-:W-:-:S05]  /*02a0*/  LEA R5, R4, R5, 0xe ;  /* 0x0000000504057211 */ /* 0x000fca00078e70ff */
[----:B0-----:R-:W-:-:S05]  /*02b0*/  IMAD.WIDE R2, R5, 0x4, R2 ;  /* 0x0000000405027825 */ /* 0x001fca00078e0202 */
[----:B------:R-:W-:Y:S01]  /*02c0*/  STG.E desc[UR6][R2.64], R11 ;  /* 0x0000000b02007986 */ /* 0x000fe2000c101906 */
[----:B------:R-:W-:Y:S05]  /*02d0*/  EXIT ;  /* 0x000000000000794d */ /* 0x000fea0003800000 */
.L_x_1:
        /* <DEDUP_REMOVED lines=10> */
.L_x_3:


//--------------------- .nv.shared._Z14colConvolutionPfS_ --------------------------
	.section	.nv.shared._Z14colConvolutionPfS_,"aw",@nobits
	.sectionflags	@""
	.align	4
.nv.shared._Z14colConvolutionPfS_:
	.zero		5120


//--------------------- .nv.shared.reserved.0     --------------------------
	.section	.nv.shared.reserved.0,"aw",@nobits
	.weak		__nv_reservedSMEM_offset_0_alias
	.size		__nv_reservedSMEM_offset_0_alias, 0, 64
	.other		__nv_reservedSMEM_offset_0_alias,@"STO_CUDA_RESERVED_SHARED STV_DEFAULT"
__nv_reservedSMEM_offset_0_alias:
	.zero		0
	.zero		64


//--------------------- .nv.shared._Z14rowConvolutionPfS_ --------------------------
	.section	.nv.shared._Z14rowConvolutionPfS_,"aw",@nobits
	.sectionflags	@""
	.align	4
.nv.shared._Z14rowConvolutionPfS_:
	.zero		5120


//--------------------- .nv.constant0._Z14colConvolutionPfS_ --------------------------
	.section	.nv.constant0._Z14colConvolutionPfS_,"a",@progbits
	.sectionflags	@""
	.align	4
.nv.constant0._Z14colConvolutionPfS_:
	.zero		912


//--------------------- .nv.constant0._Z14rowConvolutionPfS_ --------------------------
	.section	.nv.constant0._Z14rowConvolutionPfS_,"a",@progbits
	.sectionflags	@""
	.align	4
.nv.constant0._Z14rowConvolutionPfS_:
	.zero		912


//--------------------- SYMBOLS --------------------------

	.type		.nv.reservedSmem.offset0,@object
	.size		.nv.reservedSmem.offset0,0x4
	.type		.nv.reservedSmem.cap,@object
	.size		.nv.reservedSmem.cap,0x4
